	.headerflags	@"EF_CUDA_TEXMODE_UNIFIED EF_CUDA_64BIT_ADDRESS EF_CUDA_ACCELERATORS EF_CUDA_SM90 EF_CUDA_VIRTUAL_SM(EF_CUDA_SM90)"
	.elftype	@"ET_EXEC"


//--------------------- .nv.info                  --------------------------
	.section	.nv.info,"",@"SHT_CUDA_INFO"
	.align	4


	//----- nvinfo : EIATTR_REGCOUNT
	.align		4
        /*0000*/ 	.byte	0x04, 0x2f
        /*0002*/ 	.short	(.L_1 - .L_0)
	.align		4
.L_0:
        /*0004*/ 	.word	index@(triton_poi_fused__unsafe_index_add_mul_sub_30)
        /*0008*/ 	.word	0x00000038


	//----- nvinfo : EIATTR_MIN_STACK_SIZE
	.align		4
.L_1:
        /*000c*/ 	.byte	0x04, 0x12
        /*000e*/ 	.short	(.L_3 - .L_2)
	.align		4
.L_2:
        /*0010*/ 	.word	index@(triton_poi_fused__unsafe_index_add_mul_sub_30)
        /*0014*/ 	.word	0x00000000


	//----- nvinfo : EIATTR_FRAME_SIZE
	.align		4
.L_3:
        /*0018*/ 	.byte	0x04, 0x11
        /*001a*/ 	.short	(.L_5 - .L_4)
	.align		4
.L_4:
        /*001c*/ 	.word	index@(triton_poi_fused__unsafe_index_add_mul_sub_30)
        /*0020*/ 	.word	0x00000000


	//----- nvinfo : EIATTR_MIN_STACK_SIZE
	.align		4
.L_5:
        /*0024*/ 	.byte	0x04, 0x12
        /*0026*/ 	.short	(.L_7 - .L_6)
	.align		4
.L_6:
        /*0028*/ 	.word	index@(triton_poi_fused__unsafe_index_add_mul_sub_30)
        /*002c*/ 	.word	0x00000000
.L_7:


//--------------------- .nv.info.triton_poi_fused__unsafe_index_add_mul_sub_30 --------------------------
	.section	.nv.info.triton_poi_fused__unsafe_index_add_mul_sub_30,"",@"SHT_CUDA_INFO"
	.sectionflags	@""
	.align	4


	//----- nvinfo : EIATTR_CUDA_API_VERSION
	.align		4
        /*0000*/ 	.byte	0x04, 0x37
        /*0002*/ 	.short	(.L_9 - .L_8)
.L_8:
        /*0004*/ 	.word	0x0000007c


	//----- nvinfo : EIATTR_KPARAM_INFO
	.align		4
.L_9:
        /*0008*/ 	.byte	0x04, 0x17
        /*000a*/ 	.short	(.L_11 - .L_10)
.L_10:
        /*000c*/ 	.word	0x00000000
        /*0010*/ 	.short	0x0008
        /*0012*/ 	.short	0x0040
        /*0014*/ 	.byte	0x00, 0xf0, 0x11, 0x00


	//----- nvinfo : EIATTR_KPARAM_INFO
	.align		4
.L_11:
        /*0018*/ 	.byte	0x04, 0x17
        /*001a*/ 	.short	(.L_13 - .L_12)
.L_12:
        /*001c*/ 	.word	0x00000000
        /*0020*/ 	.short	0x0007
        /*0022*/ 	.short	0x0038
        /*0024*/ 	.byte	0x00, 0xf4, 0x21, 0x00


	//----- nvinfo : EIATTR_KPARAM_INFO
	.align		4
.L_13:
        /*0028*/ 	.byte	0x04, 0x17
        /*002a*/ 	.short	(.L_15 - .L_14)
.L_14:
        /*002c*/ 	.word	0x00000000
        /*0030*/ 	.short	0x0006
        /*0032*/ 	.short	0x0030
        /*0034*/ 	.byte	0x00, 0xf4, 0x21, 0x00


	//----- nvinfo : EIATTR_KPARAM_INFO
	.align		4
.L_15:
        /*0038*/ 	.byte	0x04, 0x17
        /*003a*/ 	.short	(.L_17 - .L_16)
.L_16:
        /*003c*/ 	.word	0x00000000
        /*0040*/ 	.short	0x0005
        /*0042*/ 	.short	0x0028
        /*0044*/ 	.byte	0x00, 0xf4, 0x21, 0x00


	//----- nvinfo : EIATTR_KPARAM_INFO
	.align		4
.L_17:
        /*0048*/ 	.byte	0x04, 0x17
        /*004a*/ 	.short	(.L_19 - .L_18)
.L_18:
        /*004c*/ 	.word	0x00000000
        /*0050*/ 	.short	0x0004
        /*0052*/ 	.short	0x0020
        /*0054*/ 	.byte	0x00, 0xf4, 0x21, 0x00


	//----- nvinfo : EIATTR_KPARAM_INFO
	.align		4
.L_19:
        /*0058*/ 	.byte	0x04, 0x17
        /*005a*/ 	.short	(.L_21 - .L_20)
.L_20:
        /*005c*/ 	.word	0x00000000
        /*0060*/ 	.short	0x0003
        /*0062*/ 	.short	0x0018
        /*0064*/ 	.byte	0x00, 0xf4, 0x21, 0x00


	//----- nvinfo : EIATTR_KPARAM_INFO
	.align		4
.L_21:
        /*0068*/ 	.byte	0x04, 0x17
        /*006a*/ 	.short	(.L_23 - .L_22)
.L_22:
        /*006c*/ 	.word	0x00000000
        /*0070*/ 	.short	0x0002
        /*0072*/ 	.short	0x0010
        /*0074*/ 	.byte	0x00, 0xf4, 0x21, 0x00


	//----- nvinfo : EIATTR_KPARAM_INFO
	.align		4
.L_23:
        /*0078*/ 	.byte	0x04, 0x17
        /*007a*/ 	.short	(.L_25 - .L_24)
.L_24:
        /*007c*/ 	.word	0x00000000
        /*0080*/ 	.short	0x0001
        /*0082*/ 	.short	0x0008
        /*0084*/ 	.byte	0x00, 0xf4, 0x21, 0x00


	//----- nvinfo : EIATTR_KPARAM_INFO
	.align		4
.L_25:
        /*0088*/ 	.byte	0x04, 0x17
        /*008a*/ 	.short	(.L_27 - .L_26)
.L_26:
        /*008c*/ 	.word	0x00000000
        /*0090*/ 	.short	0x0000
        /*0092*/ 	.short	0x0000
        /*0094*/ 	.byte	0x00, 0xf4, 0x21, 0x00


	//----- nvinfo : EIATTR_SPARSE_MMA_MASK
	.align		4
.L_27:
        /*0098*/ 	.byte	0x03, 0x50
        /*009a*/ 	.short	0x0000


	//----- nvinfo : EIATTR_MAXREG_COUNT
	.align		4
        /*009c*/ 	.byte	0x03, 0x1b
        /*009e*/ 	.short	0x00ff


	//----- nvinfo : EIATTR_EXIT_INSTR_OFFSETS
	.align		4
        /*00a0*/ 	.byte	0x04, 0x1c
        /*00a2*/ 	.short	(.L_29 - .L_28)


	//   ....[0]....
.L_28:
        /*00a4*/ 	.word	0x000013a0


	//----- nvinfo : EIATTR_REQNTID
	.align		4
.L_29:
        /*00a8*/ 	.byte	0x04, 0x10
        /*00aa*/ 	.short	(.L_31 - .L_30)
.L_30:
        /*00ac*/ 	.word	0x00000080
        /*00b0*/ 	.word	0x00000001
        /*00b4*/ 	.word	0x00000001


	//----- nvinfo : EIATTR_CBANK_PARAM_SIZE
	.align		4
.L_31:
        /*00b8*/ 	.byte	0x03, 0x19
        /*00ba*/ 	.short	0x0044


	//----- nvinfo : EIATTR_PARAM_CBANK
	.align		4
        /*00bc*/ 	.byte	0x04, 0x0a
        /*00be*/ 	.short	(.L_33 - .L_32)
	.align		4
.L_32:
        /*00c0*/ 	.word	index@(.nv.constant0.triton_poi_fused__unsafe_index_add_mul_sub_30)
        /*00c4*/ 	.short	0x0210
        /*00c6*/ 	.short	0x0044


	//----- nvinfo : EIATTR_SW_WAR
	.align		4
.L_33:
        /*00c8*/ 	.byte	0x04, 0x36
        /*00ca*/ 	.short	(.L_35 - .L_34)
.L_34:
        /*00cc*/ 	.word	0x00000008
.L_35:


//--------------------- .nv.callgraph             --------------------------
	.section	.nv.callgraph,"",@"SHT_CUDA_CALLGRAPH"
	.align	4
	.sectionentsize	8
	.align		4
        /*0000*/ 	.word	0x00000000
	.align		4
        /*0004*/ 	.word	0xffffffff
	.align		4
        /*0008*/ 	.word	0x00000000
	.align		4
        /*000c*/ 	.word	0xfffffffe
	.align		4
        /*0010*/ 	.word	0x00000000
	.align		4
        /*0014*/ 	.word	0xfffffffd
	.align		4
        /*0018*/ 	.word	0x00000000
	.align		4
        /*001c*/ 	.word	0xfffffffc


//--------------------- .text.triton_poi_fused__unsafe_index_add_mul_sub_30 --------------------------
	.section	.text.triton_poi_fused__unsafe_index_add_mul_sub_30,"ax",@progbits
	.align	128
        .global         triton_poi_fused__unsafe_index_add_mul_sub_30
        .type           triton_poi_fused__unsafe_index_add_mul_sub_30,@function
        .size           triton_poi_fused__unsafe_index_add_mul_sub_30,(.L_x_1 - triton_poi_fused__unsafe_index_add_mul_sub_30)
        .other          triton_poi_fused__unsafe_index_add_mul_sub_30,@"STO_CUDA_ENTRY STV_DEFAULT"
triton_poi_fused__unsafe_index_add_mul_sub_30:
.text.triton_poi_fused__unsafe_index_add_mul_sub_30:
[----:B------:R-:W-:Y:S01]  /*0000*/  LDC R1, c[0x0][0x28] ;  /* 0x00000a00ff017b82 */ /* 0x000fe20000000800 */
[----:B------:R-:W1:Y:S07]  /*0010*/  S2R R0, SR_TID.X ;  /* 0x0000000000007919 */ /* 0x000e6e0000002100 */
[----:B------:R-:W2:Y:S01]  /*0020*/  LDC.64 R46, c[0x0][0x218] ;  /* 0x00008600ff2e7b82 */ /* 0x000ea20000000a00 */
[----:B------:R-:W-:Y:S01]  /*0030*/  ULDC.64 UR4, c[0x0][0x208] ;  /* 0x0000820000047ab9 */ /* 0x000fe20000000a00 */
[----:B------:R-:W-:Y:S01]  /*0040*/  ULDC.64 UR6, c[0x0][0x228] ;  /* 0x00008a0000067ab9 */ /* 0x000fe20000000a00 */
[----:B------:R-:W3:Y:S05]  /*0050*/  S2R R19, SR_CTAID.X ;  /* 0x0000000000137919 */ /* 0x000eea0000002500 */
[----:B------:R-:W4:Y:S08]  /*0060*/  LDC.64 R44, c[0x0][0x240] ;  /* 0x00009000ff2c7b82 */ /* 0x000f300000000a00 */
[----:B------:R-:W5:Y:S08]  /*0070*/  LDC.64 R8, c[0x0][0x220] ;  /* 0x00008800ff087b82 */ /* 0x000f700000000a00 */
[----:B------:R-:W5:Y:S01]  /*0080*/  LDC.64 R16, c[0x0][0x230] ;  /* 0x00008c00ff107b82 */ /* 0x000f620000000a00 */
[----:B-1----:R-:W-:-:S05]  /*0090*/  IMAD.SHL.U32 R0, R0, 0x4, RZ ;  /* 0x0000000400007824 */ /* 0x002fca00078e00ff */
[----:B------:R-:W-:-:S05]  /*00a0*/  LOP3.LUT R0, R0, 0x1fc, RZ, 0xc0, !PT ;  /* 0x000001fc00007812 */ /* 0x000fca00078ec0ff */
[----:B---3--:R-:W-:-:S05]  /*00b0*/  IMAD R2, R19, 0x400, R0 ;  /* 0x0000040013027824 */ /* 0x008fca00078e0200 */
[----:B------:R-:W-:-:S04]  /*00c0*/  SHF.R.S32.HI R3, RZ, 0x1f, R2 ;  /* 0x0000001fff037819 */ /* 0x000fc80000011402 */
[----:B------:R-:W-:-:S04]  /*00d0*/  LEA.HI R3, R3, R2, RZ, 0x6 ;  /* 0x0000000203037211 */ /* 0x000fc800078f30ff */
[----:B------:R-:W-:Y:S02]  /*00e0*/  SHF.R.S32.HI R43, RZ, 0x6, R3 ;  /* 0x00000006ff2b7819 */ /* 0x000fe40000011403 */
[----:B------:R-:W-:Y:S02]  /*00f0*/  LOP3.LUT R27, R3, 0xffffffc0, RZ, 0xc0, !PT ;  /* 0xffffffc0031b7812 */ /* 0x000fe400078ec0ff */
[----:B------:R-:W-:-:S04]  /*0100*/  LEA.HI R0, R43, R43, RZ, 0x6 ;  /* 0x0000002b2b007211 */ /* 0x000fc800078f30ff */
[----:B------:R-:W-:-:S04]  /*0110*/  LOP3.LUT R0, R0, 0xffffffc0, RZ, 0xc0, !PT ;  /* 0xffffffc000007812 */ /* 0x000fc800078ec0ff */
[----:B------:R-:W-:-:S05]  /*0120*/  IADD3 R43, R43, -R0, RZ ;  /* 0x800000002b2b7210 */ /* 0x000fca0007ffe0ff */
[----:B--2---:R-:W-:-:S04]  /*0130*/  IMAD.WIDE R10, R43, 0x8, R46 ;  /* 0x000000082b0a7825 */ /* 0x004fc800078e022e */
[----:B----4-:R-:W-:Y:S02]  /*0140*/  IMAD.WIDE R20, R43, 0x8, R44 ;  /* 0x000000082b147825 */ /* 0x010fe400078e022c */
[----:B------:R-:W2:Y:S02]  /*0150*/  LDG.E.EL.64 R10, desc[UR4][R10.64] ;  /* 0x000000040a0a7981 */ /* 0x000ea4000c2e1b00 */
[----:B------:R-:W-:Y:S02]  /*0160*/  IMAD.IADD R27, R2, 0x1, -R27 ;  /* 0x00000001021b7824 */ /* 0x000fe400078e0a1b */
[----:B------:R-:W3:Y:S02]  /*0170*/  LDG.E.EL.64 R20, desc[UR4][R20.64] ;  /* 0x0000000414147981 */ /* 0x000ee4000c2e1b00 */
[----:B-----5:R-:W-:-:S04]  /*0180*/  IMAD.WIDE R4, R27, 0x8, R8 ;  /* 0x000000081b047825 */ /* 0x020fc800078e0208 */
[----:B0-----:R-:W-:Y:S02]  /*0190*/  IMAD.WIDE R12, R27, 0x8, R16 ;  /* 0x000000081b0c7825 */ /* 0x001fe400078e0210 */
[----:B------:R-:W4:Y:S04]  /*01a0*/  LDG.E.EL.128 R4, desc[UR4][R4.64] ;  /* 0x0000000404047981 */ /* 0x000f28000c2e1d00 */
[----:B------:R-:W5:Y:S01]  /*01b0*/  LDG.E.EL.128 R12, desc[UR4][R12.64] ;  /* 0x000000040c0c7981 */ /* 0x000f62000c2e1d00 */
[----:B------:R-:W-:Y:S01]  /*01c0*/  SHF.R.S32.HI R39, RZ, 0x15, R19 ;  /* 0x00000015ff277819 */ /* 0x000fe20000011413 */
[----:B------:R-:W-:-:S03]  /*01d0*/  VIADD R0, R2, 0x2 ;  /* 0x0000000202007836 */ /* 0x000fc60000000000 */
[----:B------:R-:W-:-:S04]  /*01e0*/  SGXT R39, R39, 0x1 ;  /* 0x000000012727781a */ /* 0x000fc80000000200 */
[----:B------:R-:W-:-:S04]  /*01f0*/  LEA.HI R3, R39, R0, RZ, 0x6 ;  /* 0x0000000027037211 */ /* 0x000fc800078f30ff */
[----:B------:R-:W-:-:S04]  /*0200*/  LOP3.LUT R3, R3, 0xffffffc0, RZ, 0xc0, !PT ;  /* 0xffffffc003037812 */ /* 0x000fc800078ec0ff */
[----:B------:R-:W-:-:S05]  /*0210*/  IADD3 R19, R0, -R3, RZ ;  /* 0x8000000300137210 */ /* 0x000fca0007ffe0ff */
[----:B------:R-:W-:-:S04]  /*0220*/  IMAD.WIDE R8, R19, 0x8, R8 ;  /* 0x0000000813087825 */ /* 0x000fc800078e0208 */
[----:B------:R-:W-:Y:S01]  /*0230*/  IMAD.WIDE R16, R19, 0x8, R16 ;  /* 0x0000000813107825 */ /* 0x000fe200078e0210 */
[----:B--2---:R-:W-:Y:S02]  /*0240*/  SHF.R.U32.HI R23, RZ, 0x1a, R11 ;  /* 0x0000001aff177819 */ /* 0x004fe4000001160b */
[----:B---3--:R-:W-:Y:S02]  /*0250*/  SHF.R.U32.HI R25, RZ, 0x1a, R21 ;  /* 0x0000001aff197819 */ /* 0x008fe40000011615 */
[----:B------:R-:W-:Y:S02]  /*0260*/  LOP3.LUT R23, R23, 0x20, RZ, 0xc0, !PT ;  /* 0x0000002017177812 */ /* 0x000fe400078ec0ff */
[----:B------:R-:W-:Y:S02]  /*0270*/  LOP3.LUT R25, R25, 0x20, RZ, 0xc0, !PT ;  /* 0x0000002019197812 */ /* 0x000fe400078ec0ff */
[----:B------:R-:W-:Y:S02]  /*0280*/  IADD3 R23, P0, R10, R23, RZ ;  /* 0x000000170a177210 */ /* 0x000fe40007f1e0ff */
[----:B------:R-:W-:-:S02]  /*0290*/  IADD3 R10, P1, R20, R25, RZ ;  /* 0x00000019140a7210 */ /* 0x000fc40007f3e0ff */
[----:B----4-:R-:W-:Y:S01]  /*02a0*/  SHF.R.U32.HI R3, RZ, 0x18, R5 ;  /* 0x00000018ff037819 */ /* 0x010fe20000011605 */
[----:B------:R-:W-:Y:S01]  /*02b0*/  IMAD.X R18, RZ, RZ, R11, P0 ;  /* 0x000000ffff127224 */ /* 0x000fe200000e060b */
[----:B------:R-:W-:Y:S01]  /*02c0*/  LEA R20, P0, R4, UR6, 0x2 ;  /* 0x0000000604147c11 */ /* 0x000fe2000f8010ff */
[----:B------:R-:W-:Y:S01]  /*02d0*/  IMAD.X R21, RZ, RZ, R21, P1 ;  /* 0x000000ffff157224 */ /* 0x000fe200008e0615 */
[----:B------:R-:W-:Y:S02]  /*02e0*/  LEA R11, P1, R6, UR6, 0x2 ;  /* 0x00000006060b7c11 */ /* 0x000fe4000f8210ff */
[----:B------:R-:W-:Y:S02]  /*02f0*/  LOP3.LUT R3, R3, 0x80, RZ, 0xc0, !PT ;  /* 0x0000008003037812 */ /* 0x000fe400078ec0ff */
[----:B------:R-:W-:Y:S02]  /*0300*/  LEA.HI.X R5, R4, UR7, R5, 0x2, P0 ;  /* 0x0000000704057c11 */ /* 0x000fe400080f1405 */
[----:B------:R-:W-:-:S02]  /*0310*/  SHF.R.U32.HI R0, RZ, 0x18, R7 ;  /* 0x00000018ff007819 */ /* 0x000fc40000011607 */
[----:B------:R-:W-:Y:S02]  /*0320*/  LEA.HI.X R25, R6, UR7, R7, 0x2, P1 ;  /* 0x0000000706197c11 */ /* 0x000fe400088f1407 */
[----:B------:R-:W-:Y:S02]  /*0330*/  LEA.HI R4, R39, R2, RZ, 0xc ;  /* 0x0000000227047211 */ /* 0x000fe400078f60ff */
[----:B-----5:R-:W-:Y:S02]  /*0340*/  LEA R7, P2, R12, UR6, 0x2 ;  /* 0x000000060c077c11 */ /* 0x020fe4000f8410ff */
[----:B------:R-:W-:Y:S02]  /*0350*/  SHF.R.U32.HI R6, RZ, 0x18, R13 ;  /* 0x00000018ff067819 */ /* 0x000fe4000001160d */
[----:B------:R-:W-:Y:S02]  /*0360*/  IADD3 R3, P1, R3, R20, RZ ;  /* 0x0000001403037210 */ /* 0x000fe40007f3e0ff */
[----:B------:R-:W-:-:S02]  /*0370*/  SHF.R.S32.HI R20, RZ, 0xc, R4 ;  /* 0x0000000cff147819 */ /* 0x000fc40000011404 */
[----:B------:R-:W-:Y:S02]  /*0380*/  LEA.HI.X R4, R12, UR7, R13, 0x2, P2 ;  /* 0x000000070c047c11 */ /* 0x000fe400090f140d */
[----:B------:R-:W-:Y:S01]  /*0390*/  LOP3.LUT R6, R6, 0x80, RZ, 0xc0, !PT ;  /* 0x0000008006067812 */ /* 0x000fe200078ec0ff */
[----:B------:R-:W0:Y:S01]  /*03a0*/  LDC.64 R12, c[0x0][0x238] ;  /* 0x00008e00ff0c7b82 */ /* 0x000e220000000a00 */
[----:B------:R-:W-:Y:S02]  /*03b0*/  LOP3.LUT R0, R0, 0x80, RZ, 0xc0, !PT ;  /* 0x0000008000007812 */ /* 0x000fe400078ec0ff */
[----:B------:R-:W-:Y:S02]  /*03c0*/  IADD3 R6, P2, R6, R7, RZ ;  /* 0x0000000706067210 */ /* 0x000fe40007f5e0ff */
[C---:B------:R-:W-:Y:S01]  /*03d0*/  SHF.L.U64.HI R7, R23.reuse, 0x7, R18 ;  /* 0x0000000717077819 */ /* 0x040fe20000010212 */
[----:B------:R-:W-:Y:S01]  /*03e0*/  IMAD.SHL.U32 R23, R23, 0x80, RZ ;  /* 0x0000008017177824 */ /* 0x000fe200078e00ff */
[----:B------:R-:W-:Y:S01]  /*03f0*/  IADD3.X R5, RZ, R5, RZ, P1, !PT ;  /* 0x00000005ff057210 */ /* 0x000fe20000ffe4ff */
[----:B------:R-:W-:Y:S01]  /*0400*/  IMAD.X R4, RZ, RZ, R4, P2 ;  /* 0x000000ffff047224 */ /* 0x000fe200010e0604 */
[C---:B------:R-:W-:Y:S01]  /*0410*/  SHF.L.U64.HI R22, R10.reuse, 0x7, R21 ;  /* 0x000000070a167819 */ /* 0x040fe20000010215 */
[----:B------:R-:W-:Y:S01]  /*0420*/  IMAD.SHL.U32 R21, R10, 0x80, RZ ;  /* 0x000000800a157824 */ /* 0x000fe200078e00ff */
[----:B------:R-:W-:Y:S01]  /*0430*/  IADD3 R30, P1, R23, R3, RZ ;  /* 0x00000003171e7210 */ /* 0x000fe20007f3e0ff */
[----:B------:R-:W2:Y:S01]  /*0440*/  LDG.E.EL.128 R16, desc[UR4][R16.64] ;  /* 0x0000000410107981 */ /* 0x000ea2000c2e1d00 */
[----:B------:R-:W-:-:S02]  /*0450*/  IADD3 R34, P2, R6, R23, RZ ;  /* 0x0000001706227210 */ /* 0x000fc40007f5e0ff */
[----:B------:R-:W-:Y:S01]  /*0460*/  IADD3 R0, P0, R0, R11, RZ ;  /* 0x0000000b00007210 */ /* 0x000fe20007f1e0ff */
[----:B------:R-:W-:Y:S01]  /*0470*/  IMAD.X R31, R7, 0x1, R5, P1 ;  /* 0x00000001071f7824 */ /* 0x000fe200008e0605 */
[----:B------:R-:W-:Y:S01]  /*0480*/  SHF.L.U32 R20, R20, 0xa, RZ ;  /* 0x0000000a14147819 */ /* 0x000fe200000006ff */
[----:B------:R-:W3:Y:S01]  /*0490*/  LDG.E.EL.128 R8, desc[UR4][R8.64] ;  /* 0x0000000408087981 */ /* 0x000ee2000c2e1d00 */
[----:B------:R-:W-:Y:S01]  /*04a0*/  IMAD.X R35, R4, 0x1, R7, P2 ;  /* 0x0000000104237824 */ /* 0x000fe200010e0607 */
[----:B------:R-:W-:Y:S02]  /*04b0*/  SHF.R.U32.HI R29, RZ, 0x18, R15 ;  /* 0x00000018ff1d7819 */ /* 0x000fe4000001160f */
[----:B------:R-:W-:Y:S01]  /*04c0*/  LEA R24, P1, R14, UR6, 0x2 ;  /* 0x000000060e187c11 */ /* 0x000fe2000f8210ff */
[C---:B------:R-:W-:Y:S01]  /*04d0*/  IMAD.WIDE R30, R20.reuse, 0x4, R30 ;  /* 0x00000004141e7825 */ /* 0x040fe200078e021e */
[----:B------:R-:W-:Y:S02]  /*04e0*/  LOP3.LUT R29, R29, 0x80, RZ, 0xc0, !PT ;  /* 0x000000801d1d7812 */ /* 0x000fe400078ec0ff */
[----:B------:R-:W-:Y:S01]  /*04f0*/  IADD3 R32, P3, R21, R3, RZ ;  /* 0x0000000315207210 */ /* 0x000fe20007f7e0ff */
[----:B------:R-:W-:Y:S01]  /*0500*/  IMAD.WIDE R34, R20, 0x4, R34 ;  /* 0x0000000414227825 */ /* 0x000fe200078e0222 */
[----:B------:R-:W-:Y:S01]  /*0510*/  LEA.HI.X R14, R14, UR7, R15, 0x2, P1 ;  /* 0x000000070e0e7c11 */ /* 0x000fe200088f140f */
[----:B------:R-:W4:Y:S01]  /*0520*/  LDG.E.EL R31, desc[UR4][R30.64] ;  /* 0x000000041e1f7981 */ /* 0x000f22000c2e1900 */
[----:B------:R-:W-:Y:S01]  /*0530*/  IADD3 R24, P1, R29, R24, RZ ;  /* 0x000000181d187210 */ /* 0x000fe20007f3e0ff */
[----:B0-----:R-:W-:Y:S01]  /*0540*/  IMAD.WIDE R12, R27, 0x4, R12 ;  /* 0x000000041b0c7825 */ /* 0x001fe200078e020c */
[----:B------:R-:W-:Y:S01]  /*0550*/  IADD3 R40, P2, R21, R6, RZ ;  /* 0x0000000615287210 */ /* 0x000fe20007f5e0ff */
[----:B------:R0:W4:Y:S01]  /*0560*/  LDG.E.EL R34, desc[UR4][R34.64] ;  /* 0x0000000422227981 */ /* 0x000122000c2e1900 */
[----:B------:R-:W-:-:S02]  /*0570*/  IADD3.X R29, RZ, R14, RZ, P1, !PT ;  /* 0x0000000eff1d7210 */ /* 0x000fc40000ffe4ff */
[----:B------:R-:W-:Y:S01]  /*0580*/  IADD3.X R33, R22, R5, RZ, P3, !PT ;  /* 0x0000000516217210 */ /* 0x000fe20001ffe4ff */
[----:B------:R-:W5:Y:S01]  /*0590*/  LDG.E.EL.128 R12, desc[UR4][R12.64] ;  /* 0x000000040c0c7981 */ /* 0x000f62000c2e1d00 */
[----:B------:R-:W-:Y:S01]  /*05a0*/  IMAD.X R41, R22, 0x1, R4, P2 ;  /* 0x0000000116297824 */ /* 0x000fe200010e0604 */
[----:B------:R-:W-:Y:S01]  /*05b0*/  IADD3 R36, P1, R24, R23, RZ ;  /* 0x0000001718247210 */ /* 0x000fe20007f3e0ff */
[----:B------:R-:W-:Y:S02]  /*05c0*/  IMAD.X R25, RZ, RZ, R25, P0 ;  /* 0x000000ffff197224 */ /* 0x000fe400000e0619 */
[----:B------:R-:W-:Y:S01]  /*05d0*/  IMAD.WIDE R32, R20, 0x4, R32 ;  /* 0x0000000414207825 */ /* 0x000fe200078e0220 */
[----:B------:R-:W-:-:S03]  /*05e0*/  IADD3 R26, P0, R0, R23, RZ ;  /* 0x00000017001a7210 */ /* 0x000fc60007f1e0ff */
[C---:B------:R-:W-:Y:S01]  /*05f0*/  IMAD.WIDE R40, R20.reuse, 0x4, R40 ;  /* 0x0000000414287825 */ /* 0x040fe200078e0228 */
[----:B------:R-:W-:Y:S01]  /*0600*/  IADD3.X R37, R29, R7, RZ, P1, !PT ;  /* 0x000000071d257210 */ /* 0x000fe20000ffe4ff */
[----:B------:R-:W2:Y:S02]  /*0610*/  LDG.E.EL R33, desc[UR4][R32.64] ;  /* 0x0000000420217981 */ /* 0x000ea4000c2e1900 */
[----:B------:R-:W-:Y:S02]  /*0620*/  IMAD.X R27, R25, 0x1, R7, P0 ;  /* 0x00000001191b7824 */ /* 0x000fe400000e0607 */
[----:B------:R-:W2:Y:S01]  /*0630*/  LDG.E.EL R30, desc[UR4][R40.64] ;  /* 0x00000004281e7981 */ /* 0x000ea2000c2e1900 */
[----:B------:R-:W-:-:S04]  /*0640*/  IMAD.WIDE R36, R20, 0x4, R36 ;  /* 0x0000000414247825 */ /* 0x000fc800078e0224 */
[----:B------:R-:W-:Y:S02]  /*0650*/  IMAD.WIDE R26, R20, 0x4, R26 ;  /* 0x00000004141a7825 */ /* 0x000fe400078e021a */
[----:B------:R-:W2:Y:S04]  /*0660*/  LDG.E.EL R37, desc[UR4][R36.64] ;  /* 0x0000000424257981 */ /* 0x000ea8000c2e1900 */
[----:B------:R1:W2:Y:S01]  /*0670*/  LDG.E.EL R32, desc[UR4][R26.64] ;  /* 0x000000041a207981 */ /* 0x0002a2000c2e1900 */
[----:B------:R-:W-:-:S05]  /*0680*/  VIADD R28, R2, 0x200 ;  /* 0x00000200021c7836 */ /* 0x000fca0000000000 */
[----:B0-----:R-:W-:Y:S01]  /*0690*/  LEA.HI R35, R39, R28, RZ, 0x6 ;  /* 0x0000001c27237211 */ /* 0x001fe200078f30ff */
[----:B-1----:R-:W0:Y:S03]  /*06a0*/  LDC.64 R26, c[0x0][0x248] ;  /* 0x00009200ff1a7b82 */ /* 0x002e260000000a00 */
[----:B------:R-:W-:-:S04]  /*06b0*/  SHF.R.S32.HI R35, RZ, 0x6, R35 ;  /* 0x00000006ff237819 */ /* 0x000fc80000011423 */
[----:B------:R-:W-:-:S04]  /*06c0*/  LEA.HI R38, R35, R35, RZ, 0x6 ;  /* 0x0000002323267211 */ /* 0x000fc800078f30ff */
[----:B------:R-:W-:Y:S02]  /*06d0*/  LOP3.LUT R38, R38, 0xffffffc0, RZ, 0xc0, !PT ;  /* 0xffffffc026267812 */ /* 0x000fe400078ec0ff */
[----:B------:R-:W-:-:S03]  /*06e0*/  IADD3 R40, P0, R21, R0, RZ ;  /* 0x0000000015287210 */ /* 0x000fc60007f1e0ff */
[----:B------:R-:W-:Y:S01]  /*06f0*/  IMAD.IADD R35, R35, 0x1, -R38 ;  /* 0x0000000123237824 */ /* 0x000fe200078e0a26 */
[----:B------:R-:W-:-:S03]  /*0700*/  IADD3.X R41, R22, R25, RZ, P0, !PT ;  /* 0x0000001916297210 */ /* 0x000fc600007fe4ff */
[----:B------:R-:W-:-:S04]  /*0710*/  IMAD.WIDE R46, R35, 0x8, R46 ;  /* 0x00000008232e7825 */ /* 0x000fc800078e022e */
[----:B------:R-:W-:-:S04]  /*0720*/  IMAD.WIDE R44, R35, 0x8, R44 ;  /* 0x00000008232c7825 */ /* 0x000fc800078e022c */
[----:B0-----:R-:W-:-:S04]  /*0730*/  IMAD.WIDE R48, R35, 0x4, R26 ;  /* 0x0000000423307825 */ /* 0x001fc800078e021a */
[----:B------:R-:W-:Y:S01]  /*0740*/  IMAD.WIDE R42, R43, 0x4, R26 ;  /* 0x000000042b2a7825 */ /* 0x000fe200078e021a */
[----:B------:R-:W-:Y:S01]  /*0750*/  LEA.HI R28, R39, R28, RZ, 0xc ;  /* 0x0000001c271c7211 */ /* 0x000fe200078f60ff */
[----:B------:R-:W2:Y:S04]  /*0760*/  LDG.E.EL R26, desc[UR4][R48.64] ;  /* 0x00000004301a7981 */ /* 0x000ea8000c2e1900 */
[----:B------:R0:W2:Y:S01]  /*0770*/  LDG.E.EL R27, desc[UR4][R42.64] ;  /* 0x000000042a1b7981 */ /* 0x0000a2000c2e1900 */
[----:B------:R-:W-:-:S06]  /*0780*/  IMAD.WIDE R40, R20, 0x4, R40 ;  /* 0x0000000414287825 */ /* 0x000fcc00078e0228 */
[----:B------:R-:W2:Y:S01]  /*0790*/  LDG.E.EL R40, desc[UR4][R40.64] ;  /* 0x0000000428287981 */ /* 0x000ea2000c2e1900 */
[C---:B---3--:R-:W-:Y:S02]  /*07a0*/  LEA R35, P0, R8.reuse, UR6, 0x2 ;  /* 0x0000000608237c11 */ /* 0x048fe4000f8010ff */
[--C-:B------:R-:W-:Y:S02]  /*07b0*/  SHF.R.U32.HI R36, RZ, 0x18, R9.reuse ;  /* 0x00000018ff247819 */ /* 0x100fe40000011609 */
[----:B------:R-:W-:Y:S02]  /*07c0*/  LEA.HI.X R38, R8, UR7, R9, 0x2, P0 ;  /* 0x0000000708267c11 */ /* 0x000fe400080f1409 */
[----:B------:R-:W-:Y:S02]  /*07d0*/  IADD3 R8, P1, R21, R24, RZ ;  /* 0x0000001815087210 */ /* 0x000fe40007f3e0ff */
[----:B------:R-:W-:-:S03]  /*07e0*/  LOP3.LUT R36, R36, 0x80, RZ, 0xc0, !PT ;  /* 0x0000008024247812 */ /* 0x000fc600078ec0ff */
[----:B------:R-:W-:Y:S01]  /*07f0*/  IMAD.X R9, R22, 0x1, R29, P1 ;  /* 0x0000000116097824 */ /* 0x000fe200008e061d */
[----:B------:R-:W-:Y:S01]  /*0800*/  IADD3 R36, P0, R36, R35, RZ ;  /* 0x0000002324247210 */ /* 0x000fe20007f1e0ff */
[----:B----4-:R-:W-:Y:S01]  /*0810*/  FADD R34, -R31, R34 ;  /* 0x000000221f227221 */ /* 0x010fe20000000100 */
[----:B------:R-:W-:-:S04]  /*0820*/  IMAD.WIDE R8, R20, 0x4, R8 ;  /* 0x0000000414087825 */ /* 0x000fc800078e0208 */
[----:B-----5:R-:W-:Y:S01]  /*0830*/  FFMA R34, R12, R34, R31 ;  /* 0x000000220c227223 */ /* 0x020fe2000000001f */
[----:B------:R-:W-:Y:S01]  /*0840*/  IMAD.X R31, RZ, RZ, R38, P0 ;  /* 0x000000ffff1f7224 */ /* 0x000fe200000e0626 */
[----:B0-----:R-:W-:Y:S01]  /*0850*/  IADD3 R42, P0, R36, R23, RZ ;  /* 0x00000017242a7210 */ /* 0x001fe20007f1e0ff */
[----:B------:R2:W3:Y:S03]  /*0860*/  LDG.E.EL R35, desc[UR4][R8.64] ;  /* 0x0000000408237981 */ /* 0x0004e6000c2e1900 */
[----:B------:R-:W-:Y:S02]  /*0870*/  IADD3.X R43, R31, R7, RZ, P0, !PT ;  /* 0x000000071f2b7210 */ /* 0x000fe400007fe4ff */
[----:B--2---:R-:W-:Y:S02]  /*0880*/  SHF.R.U32.HI R8, RZ, 0x18, R17 ;  /* 0x00000018ff087819 */ /* 0x004fe40000011611 */
[----:B------:R-:W-:-:S02]  /*0890*/  LEA R9, P0, R16, UR6, 0x2 ;  /* 0x0000000610097c11 */ /* 0x000fc4000f8010ff */
[----:B------:R-:W-:Y:S02]  /*08a0*/  LOP3.LUT R8, R8, 0x80, RZ, 0xc0, !PT ;  /* 0x0000008008087812 */ /* 0x000fe400078ec0ff */
[----:B------:R-:W-:Y:S02]  /*08b0*/  LEA.HI.X R17, R16, UR7, R17, 0x2, P0 ;  /* 0x0000000710117c11 */ /* 0x000fe400080f1411 */
[C---:B------:R-:W-:Y:S02]  /*08c0*/  LEA R38, P0, R10.reuse, UR6, 0x2 ;  /* 0x000000060a267c11 */ /* 0x040fe4000f8010ff */
[----:B------:R-:W-:Y:S02]  /*08d0*/  IADD3 R16, P1, R8, R9, RZ ;  /* 0x0000000908107210 */ /* 0x000fe40007f3e0ff */
[----:B------:R-:W-:Y:S02]  /*08e0*/  LEA.HI.X R39, R10, UR7, R11, 0x2, P0 ;  /* 0x000000070a277c11 */ /* 0x000fe400080f140b */
[----:B------:R-:W-:Y:S01]  /*08f0*/  IADD3 R8, P0, R16, R23, RZ ;  /* 0x0000001710087210 */ /* 0x000fe20007f1e0ff */
[----:B------:R-:W-:-:S02]  /*0900*/  IMAD.X R17, RZ, RZ, R17, P1 ;  /* 0x000000ffff117224 */ /* 0x000fc400008e0611 */
[----:B------:R-:W-:Y:S01]  /*0910*/  FADD R30, -R33, R30 ;  /* 0x0000001e211e7221 */ /* 0x000fe20000000100 */
[----:B------:R-:W-:-:S04]  /*0920*/  IMAD.WIDE R42, R20, 0x4, R42 ;  /* 0x00000004142a7825 */ /* 0x000fc800078e022a */
[----:B------:R-:W-:Y:S02]  /*0930*/  IMAD.X R9, R17, 0x1, R7, P0 ;  /* 0x0000000111097824 */ /* 0x000fe400000e0607 */
[----:B------:R-:W-:Y:S02]  /*0940*/  FFMA R30, R12, R30, R33 ;  /* 0x0000001e0c1e7223 */ /* 0x000fe40000000021 */
[----:B------:R0:W2:Y:S01]  /*0950*/  LDG.E.EL R33, desc[UR4][R42.64] ;  /* 0x000000042a217981 */ /* 0x0000a2000c2e1900 */
[----:B------:R-:W-:Y:S01]  /*0960*/  FADD R37, -R32, R37 ;  /* 0x0000002520257221 */ /* 0x000fe20000000100 */
[----:B0-----:R-:W-:Y:S02]  /*0970*/  IMAD.WIDE R42, R20, 0x4, R8 ;  /* 0x00000004142a7825 */ /* 0x001fe400078e0208 */
[----:B------:R-:W4:Y:S02]  /*0980*/  LDG.E.EL.64 R8, desc[UR4][R46.64] ;  /* 0x000000042e087981 */ /* 0x000f24000c2e1b00 */
[----:B------:R-:W-:Y:S01]  /*0990*/  FFMA R32, R13, R37, R32 ;  /* 0x000000250d207223 */ /* 0x000fe20000000020 */
[----:B------:R-:W-:-:S02]  /*09a0*/  SHF.R.U32.HI R37, RZ, 0x18, R11 ;  /* 0x00000018ff257819 */ /* 0x000fc4000001160b */
[----:B------:R0:W5:Y:S04]  /*09b0*/  LDG.E.EL.64 R10, desc[UR4][R44.64] ;  /* 0x000000042c0a7981 */ /* 0x000168000c2e1b00 */
[----:B------:R-:W2:Y:S01]  /*09c0*/  LDG.E.EL R42, desc[UR4][R42.64] ;  /* 0x000000042a2a7981 */ /* 0x000ea2000c2e1900 */
[----:B------:R-:W-:Y:S02]  /*09d0*/  SHF.R.U32.HI R41, RZ, 0x18, R19 ;  /* 0x00000018ff297819 */ /* 0x000fe40000011613 */
[----:B------:R-:W-:Y:S02]  /*09e0*/  LOP3.LUT R37, R37, 0x80, RZ, 0xc0, !PT ;  /* 0x0000008025257812 */ /* 0x000fe400078ec0ff */
[----:B------:R-:W-:Y:S02]  /*09f0*/  LEA R48, P1, R18, UR6, 0x2 ;  /* 0x0000000612307c11 */ /* 0x000fe4000f8210ff */
[----:B------:R-:W-:-:S02]  /*0a00*/  LOP3.LUT R41, R41, 0x80, RZ, 0xc0, !PT ;  /* 0x0000008029297812 */ /* 0x000fc400078ec0ff */
[----:B------:R-:W-:Y:S02]  /*0a10*/  IADD3 R38, P0, R37, R38, RZ ;  /* 0x0000002625267210 */ /* 0x000fe40007f1e0ff */
[----:B------:R-:W-:Y:S02]  /*0a20*/  LEA.HI.X R37, R18, UR7, R19, 0x2, P1 ;  /* 0x0000000712257c11 */ /* 0x000fe400088f1413 */
[----:B------:R-:W-:Y:S02]  /*0a30*/  IADD3 R18, P1, R41, R48, RZ ;  /* 0x0000003029127210 */ /* 0x000fe40007f3e0ff */
[----:B------:R-:W-:Y:S02]  /*0a40*/  IADD3.X R19, RZ, R39, RZ, P0, !PT ;  /* 0x00000027ff137210 */ /* 0x000fe400007fe4ff */
[----:B------:R-:W-:Y:S01]  /*0a50*/  IADD3 R48, P0, R38, R23, RZ ;  /* 0x0000001726307210 */ /* 0x000fe20007f1e0ff */
[----:B------:R-:W-:Y:S01]  /*0a60*/  IMAD.X R37, RZ, RZ, R37, P1 ;  /* 0x000000ffff257224 */ /* 0x000fe200008e0625 */
[----:B0-----:R-:W-:-:S03]  /*0a70*/  IADD3 R44, P1, R21, R36, RZ ;  /* 0x00000024152c7210 */ /* 0x001fc60007f3e0ff */
[----:B------:R-:W-:Y:S01]  /*0a80*/  IMAD.X R49, R19, 0x1, R7, P0 ;  /* 0x0000000113317824 */ /* 0x000fe200000e0607 */
[----:B------:R-:W-:Y:S01]  /*0a90*/  IADD3 R46, P0, R18, R23, RZ ;  /* 0x00000017122e7210 */ /* 0x000fe20007f1e0ff */
[----:B------:R-:W-:-:S03]  /*0aa0*/  IMAD.X R45, R22, 0x1, R31, P1 ;  /* 0x00000001162d7824 */ /* 0x000fc600008e061f */
[----:B------:R-:W-:Y:S01]  /*0ab0*/  IADD3.X R47, R37, R7, RZ, P0, !PT ;  /* 0x00000007252f7210 */ /* 0x000fe200007fe4ff */
[----:B------:R-:W-:Y:S01]  /*0ac0*/  IMAD.WIDE R52, R20, 0x4, R44 ;  /* 0x0000000414347825 */ /* 0x000fe200078e022c */
[----:B------:R-:W-:-:S03]  /*0ad0*/  IADD3 R44, P0, R21, R16, RZ ;  /* 0x00000010152c7210 */ /* 0x000fc60007f1e0ff */
[----:B------:R-:W-:Y:S01]  /*0ae0*/  IMAD.WIDE R50, R20, 0x4, R46 ;  /* 0x0000000414327825 */ /* 0x000fe200078e022e */
[----:B------:R-:W-:Y:S01]  /*0af0*/  SHF.R.S32.HI R28, RZ, 0xc, R28 ;  /* 0x0000000cff1c7819 */ /* 0x000fe2000001141c */
[----:B------:R-:W2:Y:S02]  /*0b00*/  LDG.E.EL R7, desc[UR4][R52.64] ;  /* 0x0000000434077981 */ /* 0x000ea4000c2e1900 */
[----:B------:R-:W-:Y:S01]  /*0b10*/  IMAD.X R45, R22, 0x1, R17, P0 ;  /* 0x00000001162d7824 */ /* 0x000fe200000e0611 */
[----:B------:R-:W-:Y:S01]  /*0b20*/  IADD3 R46, P0, R21, R38, RZ ;  /* 0x00000026152e7210 */ /* 0x000fe20007f1e0ff */
[----:B------:R0:W2:Y:S03]  /*0b30*/  LDG.E.EL R23, desc[UR4][R50.64] ;  /* 0x0000000432177981 */ /* 0x0000a6000c2e1900 */
[----:B------:R-:W-:Y:S01]  /*0b40*/  IADD3.X R47, R22, R19, RZ, P0, !PT ;  /* 0x00000013162f7210 */ /* 0x000fe200007fe4ff */
[----:B------:R-:W-:-:S04]  /*0b50*/  IMAD.WIDE R48, R20, 0x4, R48 ;  /* 0x0000000414307825 */ /* 0x000fc800078e0230 */
[----:B0-----:R-:W-:Y:S01]  /*0b60*/  IMAD.WIDE R50, R20, 0x4, R46 ;  /* 0x0000000414327825 */ /* 0x001fe200078e022e */
[----:B------:R-:W-:-:S04]  /*0b70*/  IADD3 R46, P1, R21, R18, RZ ;  /* 0x00000012152e7210 */ /* 0x000fc80007f3e0ff */
[----:B------:R-:W-:Y:S02]  /*0b80*/  IADD3.X R47, R22, R37, RZ, P1, !PT ;  /* 0x00000025162f7210 */ /* 0x000fe40000ffe4ff */
[----:B------:R-:W-:Y:S01]  /*0b90*/  SHF.L.U32 R41, R28, 0xa, RZ ;  /* 0x0000000a1c297819 */ /* 0x000fe200000006ff */
[----:B---3--:R-:W-:-:S04]  /*0ba0*/  FADD R35, -R40, R35 ;  /* 0x0000002328237221 */ /* 0x008fc80000000100 */
[----:B------:R-:W-:Y:S02]  /*0bb0*/  FFMA R35, R13, R35, R40 ;  /* 0x000000230d237223 */ /* 0x000fe40000000028 */
[----:B------:R0:W3:Y:S02]  /*0bc0*/  LDG.E.EL R40, desc[UR4][R48.64] ;  /* 0x0000000430287981 */ /* 0x0000e4000c2e1900 */
[----:B0-----:R-:W-:Y:S01]  /*0bd0*/  IMAD.WIDE R48, R20, 0x4, R44 ;  /* 0x0000000414307825 */ /* 0x001fe200078e022c */
[----:B----4-:R-:W-:-:S04]  /*0be0*/  SHF.R.U32.HI R39, RZ, 0x1a, R9 ;  /* 0x0000001aff277819 */ /* 0x010fc80000011609 */
[----:B------:R-:W-:-:S04]  /*0bf0*/  LOP3.LUT R39, R39, 0x20, RZ, 0xc0, !PT ;  /* 0x0000002027277812 */ /* 0x000fc800078ec0ff */
[----:B------:R-:W-:Y:S02]  /*0c00*/  IADD3 R8, P0, R8, R39, RZ ;  /* 0x0000002708087210 */ /* 0x000fe40007f1e0ff */
[----:B-----5:R-:W-:-:S04]  /*0c10*/  SHF.R.U32.HI R39, RZ, 0x1a, R11 ;  /* 0x0000001aff277819 */ /* 0x020fc8000001160b */
[----:B------:R-:W-:Y:S01]  /*0c20*/  LOP3.LUT R39, R39, 0x20, RZ, 0xc0, !PT ;  /* 0x0000002027277812 */ /* 0x000fe200078ec0ff */
[----:B------:R-:W-:-:S03]  /*0c30*/  IMAD.X R9, RZ, RZ, R9, P0 ;  /* 0x000000ffff097224 */ /* 0x000fc600000e0609 */
[----:B------:R-:W-:-:S05]  /*0c40*/  IADD3 R39, P0, R10, R39, RZ ;  /* 0x000000270a277210 */ /* 0x000fca0007f1e0ff */
[----:B------:R-:W-:Y:S01]  /*0c50*/  IMAD.X R10, RZ, RZ, R11, P0 ;  /* 0x000000ffff0a7224 */ /* 0x000fe200000e060b */
[C---:B------:R-:W-:Y:S02]  /*0c60*/  SHF.L.U32 R11, R8.reuse, 0x7, RZ ;  /* 0x00000007080b7819 */ /* 0x040fe400000006ff */
[----:B------:R-:W-:Y:S02]  /*0c70*/  SHF.L.U64.HI R22, R8, 0x7, R9 ;  /* 0x0000000708167819 */ /* 0x000fe40000010209 */
[----:B------:R-:W-:Y:S02]  /*0c80*/  IADD3 R8, P0, R6, R11, RZ ;  /* 0x0000000b06087210 */ /* 0x000fe40007f1e0ff */
[C---:B------:R-:W-:Y:S01]  /*0c90*/  SHF.L.U64.HI R10, R39.reuse, 0x7, R10 ;  /* 0x00000007270a7819 */ /* 0x040fe2000001020a */
[----:B------:R-:W-:Y:S01]  /*0ca0*/  IMAD.SHL.U32 R39, R39, 0x80, RZ ;  /* 0x0000008027277824 */ /* 0x000fe200078e00ff */
[----:B------:R-:W-:Y:S01]  /*0cb0*/  IADD3.X R9, R4, R22, RZ, P0, !PT ;  /* 0x0000001604097210 */ /* 0x000fe200007fe4ff */
[----:B--2---:R-:W-:Y:S01]  /*0cc0*/  FADD R44, -R33, R42 ;  /* 0x0000002a212c7221 */ /* 0x004fe20000000100 */
[----:B------:R-:W-:Y:S01]  /*0cd0*/  IMAD.WIDE R20, R20, 0x4, R46 ;  /* 0x0000000414147825 */ /* 0x000fe200078e022e */
[----:B------:R0:W2:Y:S01]  /*0ce0*/  LDG.E.EL R42, desc[UR4][R48.64] ;  /* 0x00000004302a7981 */ /* 0x0000a2000c2e1900 */
[----:B------:R-:W-:-:S02]  /*0cf0*/  IADD3 R46, P1, R39, R6, RZ ;  /* 0x00000006272e7210 */ /* 0x000fc40007f3e0ff */
[----:B------:R-:W-:Y:S02]  /*0d00*/  FFMA R44, R14, R44, R33 ;  /* 0x0000002c0e2c7223 */ /* 0x000fe40000000021 */
[----:B------:R-:W4:Y:S01]  /*0d10*/  LDG.E.EL R33, desc[UR4][R50.64] ;  /* 0x0000000432217981 */ /* 0x000f22000c2e1900 */
[----:B------:R-:W-:-:S03]  /*0d20*/  IMAD.X R47, R10, 0x1, R4, P1 ;  /* 0x000000010a2f7824 */ /* 0x000fc600008e0604 */
[----:B------:R-:W4:Y:S01]  /*0d30*/  LDG.E.EL R20, desc[UR4][R20.64] ;  /* 0x0000000414147981 */ /* 0x000f22000c2e1900 */
[C---:B0-----:R-:W-:Y:S01]  /*0d40*/  IMAD.WIDE R48, R41.reuse, 0x4, R8 ;  /* 0x0000000429307825 */ /* 0x041fe200078e0208 */
[----:B------:R-:W-:Y:S02]  /*0d50*/  IADD3 R8, P0, R11, R3, RZ ;  /* 0x000000030b087210 */ /* 0x000fe40007f1e0ff */
[----:B------:R-:W-:Y:S01]  /*0d60*/  IADD3 R4, P1, R39, R3, RZ ;  /* 0x0000000327047210 */ /* 0x000fe20007f3e0ff */
[C---:B------:R-:W-:Y:S01]  /*0d70*/  IMAD.WIDE R46, R41.reuse, 0x4, R46 ;  /* 0x00000004292e7825 */ /* 0x040fe200078e022e */
[----:B------:R0:W5:Y:S03]  /*0d80*/  LDG.E.EL R6, desc[UR4][R48.64] ;  /* 0x0000000430067981 */ /* 0x000166000c2e1900 */
[----:B------:R-:W-:Y:S01]  /*0d90*/  IMAD.X R9, R22, 0x1, R5, P0 ;  /* 0x0000000116097824 */ /* 0x000fe200000e0605 */
[----:B------:R-:W-:Y:S01]  /*0da0*/  IADD3.X R5, R10, R5, RZ, P1, !PT ;  /* 0x000000050a057210 */ /* 0x000fe20000ffe4ff */
[----:B------:R1:W5:Y:S01]  /*0db0*/  LDG.E.EL R28, desc[UR4][R46.64] ;  /* 0x000000042e1c7981 */ /* 0x000362000c2e1900 */
[----:B0-----:R-:W-:Y:S01]  /*0dc0*/  IMAD.WIDE R48, R41, 0x4, R8 ;  /* 0x0000000429307825 */ /* 0x001fe200078e0208 */
[----:B------:R-:W-:-:S03]  /*0dd0*/  IADD3 R8, P1, R39, R0, RZ ;  /* 0x0000000027087210 */ /* 0x000fc60007f3e0ff */
[----:B-1----:R-:W-:Y:S01]  /*0de0*/  IMAD.WIDE R46, R41, 0x4, R4 ;  /* 0x00000004292e7825 */ /* 0x002fe200078e0204 */
[----:B------:R-:W-:Y:S01]  /*0df0*/  IADD3 R4, P0, R11, R0, RZ ;  /* 0x000000000b047210 */ /* 0x000fe20007f1e0ff */
[----:B------:R-:W5:Y:S01]  /*0e00*/  LDG.E.EL R43, desc[UR4][R48.64] ;  /* 0x00000004302b7981 */ /* 0x000f62000c2e1900 */
[----:B------:R-:W-:-:S03]  /*0e10*/  IADD3.X R9, R10, R25, RZ, P1, !PT ;  /* 0x000000190a097210 */ /* 0x000fc60000ffe4ff */
[----:B------:R-:W-:Y:S01]  /*0e20*/  IMAD.X R5, R22, 0x1, R25, P0 ;  /* 0x0000000116057824 */ /* 0x000fe200000e0619 */
[----:B------:R0:W5:Y:S01]  /*0e30*/  LDG.E.EL R3, desc[UR4][R46.64] ;  /* 0x000000042e037981 */ /* 0x000162000c2e1900 */
[----:B------:R-:W-:Y:S01]  /*0e40*/  IMAD.WIDE R50, R41, 0x4, R8 ;  /* 0x0000000429327825 */ /* 0x000fe200078e0208 */
[----:B------:R-:W-:-:S03]  /*0e50*/  IADD3 R8, P1, R39, R24, RZ ;  /* 0x0000001827087210 */ /* 0x000fc60007f3e0ff */
[----:B------:R-:W-:Y:S01]  /*0e60*/  IMAD.WIDE R52, R41, 0x4, R4 ;  /* 0x0000000429347825 */ /* 0x000fe200078e0204 */
[----:B------:R-:W-:Y:S01]  /*0e70*/  IADD3 R4, P0, R24, R11, RZ ;  /* 0x0000000b18047210 */ /* 0x000fe20007f1e0ff */
[----:B------:R1:W5:Y:S01]  /*0e80*/  LDG.E.EL R0, desc[UR4][R50.64] ;  /* 0x0000000432007981 */ /* 0x000362000c2e1900 */
[----:B------:R-:W-:-:S03]  /*0e90*/  IADD3.X R9, R10, R29, RZ, P1, !PT ;  /* 0x0000001d0a097210 */ /* 0x000fc60000ffe4ff */
[----:B------:R-:W-:Y:S01]  /*0ea0*/  IMAD.X R5, R29, 0x1, R22, P0 ;  /* 0x000000011d057824 */ /* 0x000fe200000e0616 */
[----:B------:R1:W5:Y:S01]  /*0eb0*/  LDG.E.EL R25, desc[UR4][R52.64] ;  /* 0x0000000434197981 */ /* 0x000362000c2e1900 */
[----:B0-----:R-:W-:Y:S01]  /*0ec0*/  IMAD.WIDE R46, R41, 0x4, R8 ;  /* 0x00000004292e7825 */ /* 0x001fe200078e0208 */
[----:B------:R-:W-:-:S03]  /*0ed0*/  IADD3 R8, P1, R39, R36, RZ ;  /* 0x0000002427087210 */ /* 0x000fc60007f3e0ff */
[----:B------:R-:W-:Y:S01]  /*0ee0*/  IMAD.WIDE R48, R41, 0x4, R4 ;  /* 0x0000000429307825 */ /* 0x000fe200078e0204 */
[----:B------:R-:W-:Y:S01]  /*0ef0*/  IADD3 R4, P0, R11, R36, RZ ;  /* 0x000000240b047210 */ /* 0x000fe20007f1e0ff */
[----:B------:R0:W5:Y:S01]  /*0f00*/  LDG.E.EL R29, desc[UR4][R46.64] ;  /* 0x000000042e1d7981 */ /* 0x000162000c2e1900 */
[----:B------:R-:W-:-:S03]  /*0f10*/  IADD3.X R9, R10, R31, RZ, P1, !PT ;  /* 0x0000001f0a097210 */ /* 0x000fc60000ffe4ff */
[----:B------:R-:W-:Y:S01]  /*0f20*/  IMAD.X R5, R22, 0x1, R31, P0 ;  /* 0x0000000116057824 */ /* 0x000fe200000e061f */
[----:B------:R-:W5:Y:S01]  /*0f30*/  LDG.E.EL R24, desc[UR4][R48.64] ;  /* 0x0000000430187981 */ /* 0x000f62000c2e1900 */
[----:B-1----:R-:W-:Y:S01]  /*0f40*/  IMAD.WIDE R50, R41, 0x4, R8 ;  /* 0x0000000429327825 */ /* 0x002fe200078e0208 */
[----:B------:R-:W-:-:S03]  /*0f50*/  IADD3 R8, P0, R16, R11, RZ ;  /* 0x0000000b10087210 */ /* 0x000fc60007f1e0ff */
[----:B------:R-:W-:Y:S01]  /*0f60*/  IMAD.WIDE R52, R41, 0x4, R4 ;  /* 0x0000000429347825 */ /* 0x000fe200078e0204 */
[----:B0-----:R-:W-:Y:S01]  /*0f70*/  IADD3 R46, P1, R18, R11, RZ ;  /* 0x0000000b122e7210 */ /* 0x001fe20007f3e0ff */
[----:B------:R-:W5:Y:S02]  /*0f80*/  LDG.E.EL R31, desc[UR4][R50.64] ;  /* 0x00000004321f7981 */ /* 0x000f64000c2e1900 */
[--C-:B------:R-:W-:Y:S01]  /*0f90*/  IMAD.X R9, R17, 0x1, R22.reuse, P0 ;  /* 0x0000000111097824 */ /* 0x100fe200000e0616 */
[----:B------:R-:W-:Y:S01]  /*0fa0*/  IADD3 R4, P0, R11, R38, RZ ;  /* 0x000000260b047210 */ /* 0x000fe20007f1e0ff */
[----:B------:R-:W5:Y:S01]  /*0fb0*/  LDG.E.EL R45, desc[UR4][R52.64] ;  /* 0x00000004342d7981 */ /* 0x000f62000c2e1900 */
[----:B------:R-:W-:Y:S02]  /*0fc0*/  IADD3 R38, P2, R39, R38, RZ ;  /* 0x0000002627267210 */ /* 0x000fe40007f5e0ff */
[----:B------:R-:W-:Y:S02]  /*0fd0*/  IADD3 R16, P3, R39, R16, RZ ;  /* 0x0000001027107210 */ /* 0x000fe40007f7e0ff */
[----:B------:R-:W-:Y:S01]  /*0fe0*/  IADD3 R18, P4, R39, R18, RZ ;  /* 0x0000001227127210 */ /* 0x000fe20007f9e0ff */
[----:B------:R-:W-:Y:S01]  /*0ff0*/  IMAD.X R39, R10, 0x1, R19, P2 ;  /* 0x000000010a277824 */ /* 0x000fe200010e0613 */
[----:B------:R-:W-:Y:S01]  /*1000*/  IADD3.X R5, R22, R19, RZ, P0, !PT ;  /* 0x0000001316057210 */ /* 0x000fe200007fe4ff */
[----:B------:R-:W-:Y:S01]  /*1010*/  IMAD.X R47, R37, 0x1, R22, P1 ;  /* 0x00000001252f7824 */ /* 0x000fe200008e0616 */
[----:B------:R-:W-:-:S02]  /*1020*/  IADD3.X R17, R10, R17, RZ, P3, !PT ;  /* 0x000000110a117210 */ /* 0x000fc40001ffe4ff */
[----:B------:R-:W-:Y:S01]  /*1030*/  IADD3.X R19, R10, R37, RZ, P4, !PT ;  /* 0x000000250a137210 */ /* 0x000fe200027fe4ff */
[C---:B------:R-:W-:Y:S01]  /*1040*/  IMAD.WIDE R8, R41.reuse, 0x4, R8 ;  /* 0x0000000429087825 */ /* 0x040fe200078e0208 */
[----:B------:R-:W0:Y:S03]  /*1050*/  LDC.64 R10, c[0x0][0x210] ;  /* 0x00008400ff0a7b82 */ /* 0x000e260000000a00 */
[C---:B------:R-:W-:Y:S02]  /*1060*/  IMAD.WIDE R4, R41.reuse, 0x4, R4 ;  /* 0x0000000429047825 */ /* 0x040fe400078e0204 */
[----:B------:R-:W5:Y:S02]  /*1070*/  LDG.E.EL R8, desc[UR4][R8.64] ;  /* 0x0000000408087981 */ /* 0x000f64000c2e1900 */
[C---:B------:R-:W-:Y:S02]  /*1080*/  IMAD.WIDE R38, R41.reuse, 0x4, R38 ;  /* 0x0000000429267825 */ /* 0x040fe400078e0226 */
[----:B------:R1:W5:Y:S02]  /*1090*/  LDG.E.EL R4, desc[UR4][R4.64] ;  /* 0x0000000404047981 */ /* 0x000364000c2e1900 */
[----:B------:R-:W-:-:S02]  /*10a0*/  IMAD.WIDE R16, R41, 0x4, R16 ;  /* 0x0000000429107825 */ /* 0x000fc400078e0210 */
[----:B------:R-:W5:Y:S02]  /*10b0*/  LDG.E.EL R38, desc[UR4][R38.64] ;  /* 0x0000000426267981 */ /* 0x000f64000c2e1900 */
[C---:B------:R-:W-:Y:S02]  /*10c0*/  IMAD.WIDE R46, R41.reuse, 0x4, R46 ;  /* 0x00000004292e7825 */ /* 0x040fe400078e022e */
[----:B------:R-:W5:Y:S02]  /*10d0*/  LDG.E.EL R16, desc[UR4][R16.64] ;  /* 0x0000000410107981 */ /* 0x000f64000c2e1900 */
[----:B------:R-:W-:Y:S02]  /*10e0*/  IMAD.WIDE R18, R41, 0x4, R18 ;  /* 0x0000000429127825 */ /* 0x000fe400078e0212 */
[----:B------:R-:W5:Y:S04]  /*10f0*/  LDG.E.EL R47, desc[UR4][R46.64] ;  /* 0x000000042e2f7981 */ /* 0x000f68000c2e1900 */
[----:B------:R-:W5:Y:S01]  /*1100*/  LDG.E.EL R19, desc[UR4][R18.64] ;  /* 0x0000000412137981 */ /* 0x000f62000c2e1900 */
[----:B-1----:R-:W-:Y:S01]  /*1110*/  FADD R5, -R32, R35 ;  /* 0x0000002320057221 */ /* 0x002fe20000000100 */
[----:B0-----:R-:W-:-:S04]  /*1120*/  IMAD.WIDE R10, R2, 0x4, R10 ;  /* 0x00000004020a7825 */ /* 0x001fc800078e020a */
[----:B------:R-:W-:Y:S01]  /*1130*/  FFMA R5, R27, R5, R32 ;  /* 0x000000051b057223 */ /* 0x000fe20000000020 */
[----:B---3--:R-:W-:-:S04]  /*1140*/  FADD R23, -R40, R23 ;  /* 0x0000001728177221 */ /* 0x008fc80000000100 */
[----:B------:R-:W-:Y:S01]  /*1150*/  FFMA R40, R15, R23, R40 ;  /* 0x000000170f287223 */ /* 0x000fe20000000028 */
[----:B--2---:R-:W-:-:S04]  /*1160*/  FADD R42, -R7, R42 ;  /* 0x0000002a072a7221 */ /* 0x004fc80000000100 */
[----:B------:R-:W-:Y:S01]  /*1170*/  FFMA R7, R14, R42, R7 ;  /* 0x0000002a0e077223 */ /* 0x000fe20000000007 */
[----:B----4-:R-:W-:-:S03]  /*1180*/  FADD R20, -R33, R20 ;  /* 0x0000001421147221 */ /* 0x010fc60000000100 */
[----:B------:R-:W-:Y:S01]  /*1190*/  FADD R7, -R44, R7 ;  /* 0x000000072c077221 */ /* 0x000fe20000000100 */
[----:B------:R-:W-:-:S04]  /*11a0*/  FFMA R33, R15, R20, R33 ;  /* 0x000000140f217223 */ /* 0x000fc80000000021 */
[----:B------:R-:W-:Y:S01]  /*11b0*/  FADD R33, -R40, R33 ;  /* 0x0000002128217221 */ /* 0x000fe20000000100 */
[----:B-----5:R-:W-:Y:S01]  /*11c0*/  FADD R6, -R43, R6 ;  /* 0x000000062b067221 */ /* 0x020fe20000000100 */
[----:B------:R-:W-:-:S03]  /*11d0*/  FADD R28, -R3, R28 ;  /* 0x0000001c031c7221 */ /* 0x000fc60000000100 */
[C---:B------:R-:W-:Y:S01]  /*11e0*/  FFMA R43, R12.reuse, R6, R43 ;  /* 0x000000060c2b7223 */ /* 0x040fe2000000002b */
[----:B------:R-:W-:Y:S01]  /*11f0*/  FFMA R12, R12, R28, R3 ;  /* 0x0000001c0c0c7223 */ /* 0x000fe20000000003 */
[----:B------:R-:W-:-:S03]  /*1200*/  FFMA R6, R27, R7, R44 ;  /* 0x000000071b067223 */ /* 0x000fc6000000002c */
[----:B------:R-:W-:Y:S01]  /*1210*/  FADD R12, -R43, R12 ;  /* 0x0000000c2b0c7221 */ /* 0x000fe20000000100 */
[----:B------:R-:W-:Y:S01]  /*1220*/  FADD R29, -R0, R29 ;  /* 0x0000001d001d7221 */ /* 0x000fe20000000100 */
[----:B------:R-:W-:-:S03]  /*1230*/  FADD R24, -R25, R24 ;  /* 0x0000001819187221 */ /* 0x000fc60000000100 */
[C---:B------:R-:W-:Y:S01]  /*1240*/  FFMA R0, R13.reuse, R29, R0 ;  /* 0x0000001d0d007223 */ /* 0x040fe20000000000 */
[----:B------:R-:W-:-:S04]  /*1250*/  FFMA R25, R13, R24, R25 ;  /* 0x000000180d197223 */ /* 0x000fc80000000019 */
[----:B------:R-:W-:Y:S01]  /*1260*/  FADD R0, -R25, R0 ;  /* 0x0000000019007221 */ /* 0x000fe20000000100 */
[----:B------:R-:W-:Y:S01]  /*1270*/  FFMA R7, R27, R33, R40 ;  /* 0x000000211b077223 */ /* 0x000fe20000000028 */
[C---:B------:R-:W-:Y:S02]  /*1280*/  FFMA R12, R26.reuse, R12, R43 ;  /* 0x0000000c1a0c7223 */ /* 0x040fe4000000002b */
[----:B------:R-:W-:Y:S01]  /*1290*/  FFMA R13, R26, R0, R25 ;  /* 0x000000001a0d7223 */ /* 0x000fe20000000019 */
[----:B------:R-:W-:-:S04]  /*12a0*/  FADD R8, -R45, R8 ;  /* 0x000000082d087221 */ /* 0x000fc80000000100 */
[----:B------:R-:W-:Y:S01]  /*12b0*/  FFMA R45, R14, R8, R45 ;  /* 0x000000080e2d7223 */ /* 0x000fe2000000002d */
[----:B------:R-:W-:Y:S01]  /*12c0*/  FADD R16, -R31, R16 ;  /* 0x000000101f107221 */ /* 0x000fe20000000100 */
[----:B------:R-:W-:Y:S01]  /*12d0*/  FADD R47, -R4, R47 ;  /* 0x0000002f042f7221 */ /* 0x000fe20000000100 */
[----:B------:R-:W-:Y:S02]  /*12e0*/  FADD R19, -R38, R19 ;  /* 0x0000001326137221 */ /* 0x000fe40000000100 */
[----:B------:R-:W-:Y:S01]  /*12f0*/  FFMA R16, R14, R16, R31 ;  /* 0x000000100e107223 */ /* 0x000fe2000000001f */
[C---:B------:R-:W-:Y:S01]  /*1300*/  FFMA R47, R15.reuse, R47, R4 ;  /* 0x0000002f0f2f7223 */ /* 0x040fe20000000004 */
[----:B------:R-:W-:Y:S01]  /*1310*/  FFMA R38, R15, R19, R38 ;  /* 0x000000130f267223 */ /* 0x000fe20000000026 */
[----:B------:R-:W-:Y:S01]  /*1320*/  FADD R4, -R34, R30 ;  /* 0x0000001e22047221 */ /* 0x000fe20000000100 */
[----:B------:R-:W-:Y:S02]  /*1330*/  FADD R16, -R45, R16 ;  /* 0x000000102d107221 */ /* 0x000fe40000000100 */
[----:B------:R-:W-:Y:S01]  /*1340*/  FADD R38, -R47, R38 ;  /* 0x000000262f267221 */ /* 0x000fe20000000100 */
[----:B------:R-:W-:Y:S01]  /*1350*/  FFMA R4, R27, R4, R34 ;  /* 0x000000041b047223 */ /* 0x000fe20000000022 */
[----:B------:R-:W-:-:S02]  /*1360*/  FFMA R14, R26, R16, R45 ;  /* 0x000000101a0e7223 */ /* 0x000fc4000000002d */
[----:B------:R-:W-:Y:S02]  /*1370*/  FFMA R15, R26, R38, R47 ;  /* 0x000000261a0f7223 */ /* 0x000fe4000000002f */
[----:B------:R-:W-:Y:S04]  /*1380*/  STG.E.128 desc[UR4][R10.64], R4 ;  /* 0x000000040a007986 */ /* 0x000fe8000c101d04 */
[----:B------:R-:W-:Y:S01]  /*1390*/  STG.E.128 desc[UR4][R10.64+0x800], R12 ;  /* 0x0008000c0a007986 */ /* 0x000fe2000c101d04 */
[----:B------:R-:W-:Y:S05]  /*13a0*/  EXIT ;  /* 0x000000000000794d */ /* 0x000fea0003800000 */
.L_x_0:
[----:B------:R-:W-:-:S00]  /*13b0*/  BRA `(.L_x_0) ;  /* 0xfffffffc00fc7947 */ /* 0x000fc0000383ffff */
[----:B------:R-:W-:-:S00]  /*13c0*/  NOP ;  /* 0x0000000000007918 */ /* 0x000fc00000000000 */
        /* <DEDUP_REMOVED lines=11> */
.L_x_1:


//--------------------- .nv.constant0.triton_poi_fused__unsafe_index_add_mul_sub_30 --------------------------
	.section	.nv.constant0.triton_poi_fused__unsafe_index_add_mul_sub_30,"a",@progbits
	.sectionflags	@""
	.align	4
.nv.constant0.triton_poi_fused__unsafe_index_add_mul_sub_30:
	.zero		596
